//
// Generated by NVIDIA NVVM Compiler
//
// Compiler Build ID: CL-36424714
// Cuda compilation tools, release 13.0, V13.0.88
// Based on NVVM 20.0.0
//

.version 9.0
.target sm_100
.address_size 64

	// .globl	_Z6gTest1Pf

.visible .entry _Z6gTest1Pf(
	.param .u64 .ptr .align 1 _Z6gTest1Pf_param_0
)
{
	.reg .b32 	%r<11>;
	.reg .b32 	%f<2>;
	.reg .b64 	%rd<5>;

	ld.param.u64 	%rd1, [_Z6gTest1Pf_param_0];
	cvta.to.global.u64 	%rd2, %rd1;
	mov.u32 	%r1, %tid.x;
	mov.u32 	%r2, %ctaid.x;
	mov.u32 	%r3, %ntid.x;
	mov.u32 	%r4, %tid.y;
	mov.u32 	%r5, %ctaid.y;
	mov.u32 	%r6, %ntid.y;
	mad.lo.s32 	%r7, %r5, %r6, %r4;
	mov.u32 	%r8, %nctaid.x;
	mad.lo.s32 	%r9, %r7, %r8, %r2;
	mad.lo.s32 	%r10, %r9, %r3, %r1;
	cvt.rn.f32.s32 	%f1, %r10;
	mul.wide.s32 	%rd3, %r10, 4;
	add.s64 	%rd4, %rd2, %rd3;
	st.global.f32 	[%rd4], %f1;
	ret;

}
	// .globl	_Z6gTest2Pf
.visible .entry _Z6gTest2Pf(
	.param .u64 .ptr .align 1 _Z6gTest2Pf_param_0
)
{
	.reg .b32 	%r<12>;
	.reg .b32 	%f<2>;
	.reg .b64 	%rd<5>;

	ld.param.u64 	%rd1, [_Z6gTest2Pf_param_0];
	cvta.to.global.u64 	%rd2, %rd1;
	mov.u32 	%r1, %tid.x;
	mov.u32 	%r2, %ntid.x;
	mov.u32 	%r3, %ctaid.x;
	mad.lo.s32 	%r4, %r2, %r3, %r1;
	mov.u32 	%r5, %tid.y;
	mov.u32 	%r6, %ctaid.y;
	mov.u32 	%r7, %ntid.y;
	mad.lo.s32 	%r8, %r6, %r7, %r5;
	mov.u32 	%r9, %nctaid.y;
	mul.lo.s32 	%r10, %r9, %r7;
	cvt.rn.f32.u32 	%f1, %r8;
	mad.lo.s32 	%r11, %r10, %r4, %r8;
	mul.wide.s32 	%rd3, %r11, 4;
	add.s64 	%rd4, %rd2, %rd3;
	st.global.f32 	[%rd4], %f1;
	ret;

}
	// .globl	_Z8transposPfS_
.visible .entry _Z8transposPfS_(
	.param .u64 .ptr .align 1 _Z8transposPfS__param_0,
	.param .u64 .ptr .align 1 _Z8transposPfS__param_1
)
{
	.reg .b32 	%r<13>;
	.reg .b32 	%f<2>;
	.reg .b64 	%rd<9>;

	ld.param.u64 	%rd1, [_Z8transposPfS__param_0];
	ld.param.u64 	%rd2, [_Z8transposPfS__param_1];
	cvta.to.global.u64 	%rd3, %rd2;
	cvta.to.global.u64 	%rd4, %rd1;
	mov.u32 	%r1, %tid.x;
	mov.u32 	%r2, %ctaid.x;
	mov.u32 	%r3, %ntid.x;
	mad.lo.s32 	%r4, %r2, %r3, %r1;
	mov.u32 	%r5, %tid.y;
	mov.u32 	%r6, %ctaid.y;
	mov.u32 	%r7, %ntid.y;
	mad.lo.s32 	%r8, %r6, %r7, %r5;
	mov.u32 	%r9, %nctaid.x;
	mul.lo.s32 	%r10, %r9, %r3;
	mad.lo.s32 	%r11, %r8, %r10, %r4;
	mul.wide.s32 	%rd5, %r11, 4;
	add.s64 	%rd6, %rd4, %rd5;
	ld.global.f32 	%f1, [%rd6];
	mad.lo.s32 	%r12, %r4, %r10, %r8;
	mul.wide.s32 	%rd7, %r12, 4;
	add.s64 	%rd8, %rd3, %rd7;
	st.global.f32 	[%rd8], %f1;
	ret;

}


// ===== COMPILED SASS (sm_100) =====

	.target	sm_100

	.elftype	@"ET_EXEC"


//--------------------- .note.nv.tkinfo           --------------------------
	.section	.note.nv.tkinfo,"",@"SHT_NOTE"
	.sectionflags	@"SHF_NOTE_NV_TKINFO"
	.tkinfo
        /*0018*/ 	.word	0x00000002
        /*0030*/ 	.string	""
        /*0030*/ 	.string	"ptxas"
        /*0030*/ 	.string	"Cuda compilation tools, release 13.0, V13.0.88"
        /*0030*/ 	.string	"Build cuda_13.0.r13.0/compiler.36424714_0"
        /*0030*/ 	.string	"-arch sm_100 -m 64 "



//--------------------- .note.nv.cuinfo           --------------------------
	.section	.note.nv.cuinfo,"",@"SHT_NOTE"
	.sectionflags	@"SHF_NOTE_NV_CUINFO"
        /*0018*/ 	.short	0x0002
        /*001a*/ 	.short	0x0064
        /*001c*/ 	.short	0x0082
	.zero		2


//--------------------- .nv.info                  --------------------------
	.section	.nv.info,"",@"SHT_CUDA_INFO"
	.align	4


	//----- nvinfo : EIATTR_REGCOUNT
	.align		4
        /*0000*/ 	.byte	0x04, 0x2f
        /*0002*/ 	.short	(.L_1 - .L_0)
	.align		4
.L_0:
        /*0004*/ 	.word	index@(_Z6gTest1Pf)
        /*0008*/ 	.word	0x0000000c


	//----- nvinfo : EIATTR_FRAME_SIZE
	.align		4
.L_1:
        /*000c*/ 	.byte	0x04, 0x11
        /*000e*/ 	.short	(.L_3 - .L_2)
	.align		4
.L_2:
        /*0010*/ 	.word	index@(_Z6gTest1Pf)
        /*0014*/ 	.word	0x00000000


	//----- nvinfo : EIATTR_REGCOUNT
	.align		4
.L_3:
        /*0018*/ 	.byte	0x04, 0x2f
        /*001a*/ 	.short	(.L_5 - .L_4)
	.align		4
.L_4:
        /*001c*/ 	.word	index@(_Z6gTest2Pf)
        /*0020*/ 	.word	0x0000000a


	//----- nvinfo : EIATTR_FRAME_SIZE
	.align		4
.L_5:
        /*0024*/ 	.byte	0x04, 0x11
        /*0026*/ 	.short	(.L_7 - .L_6)
	.align		4
.L_6:
        /*0028*/ 	.word	index@(_Z6gTest2Pf)
        /*002c*/ 	.word	0x00000000


	//----- nvinfo : EIATTR_REGCOUNT
	.align		4
.L_7:
        /*0030*/ 	.byte	0x04, 0x2f
        /*0032*/ 	.short	(.L_9 - .L_8)
	.align		4
.L_8:
        /*0034*/ 	.word	index@(_Z8transposPfS_)
        /*0038*/ 	.word	0x0000000a


	//----- nvinfo : EIATTR_FRAME_SIZE
	.align		4
.L_9:
        /*003c*/ 	.byte	0x04, 0x11
        /*003e*/ 	.short	(.L_11 - .L_10)
	.align		4
.L_10:
        /*0040*/ 	.word	index@(_Z8transposPfS_)
        /*0044*/ 	.word	0x00000000


	//----- nvinfo : EIATTR_MIN_STACK_SIZE
	.align		4
.L_11:
        /*0048*/ 	.byte	0x04, 0x12
        /*004a*/ 	.short	(.L_13 - .L_12)
	.align		4
.L_12:
        /*004c*/ 	.word	index@(_Z8transposPfS_)
        /*0050*/ 	.word	0x00000000


	//----- nvinfo : EIATTR_MIN_STACK_SIZE
	.align		4
.L_13:
        /*0054*/ 	.byte	0x04, 0x12
        /*0056*/ 	.short	(.L_15 - .L_14)
	.align		4
.L_14:
        /*0058*/ 	.word	index@(_Z6gTest2Pf)
        /*005c*/ 	.word	0x00000000


	//----- nvinfo : EIATTR_MIN_STACK_SIZE
	.align		4
.L_15:
        /*0060*/ 	.byte	0x04, 0x12
        /*0062*/ 	.short	(.L_17 - .L_16)
	.align		4
.L_16:
        /*0064*/ 	.word	index@(_Z6gTest1Pf)
        /*0068*/ 	.word	0x00000000
.L_17:


//--------------------- .nv.compat                --------------------------
	.section	.nv.compat,"",@"SHT_CUDA_COMPAT_INFO"
	.align	4
        /*0000*/ 	.byte	0x02, 0x09, 0x00, 0x00, 0x02, 0x02, 0x01, 0x00, 0x02, 0x05, 0x05, 0x00, 0x03, 0x07, 0x01, 0x01
        /*0010*/ 	.byte	0x02, 0x03, 0x00, 0x00, 0x02, 0x06, 0x01, 0x00, 0x04, 0x0b, 0x08, 0x00, 0x09, 0x00, 0x00, 0x00
        /*0020*/ 	.byte	0x00, 0x00, 0x00, 0x00


//--------------------- .nv.info._Z8transposPfS_  --------------------------
	.section	.nv.info._Z8transposPfS_,"",@"SHT_CUDA_INFO"
	.sectionflags	@""
	.align	4


	//----- nvinfo : EIATTR_CUDA_API_VERSION
	.align		4
        /*0000*/ 	.byte	0x04, 0x37
        /*0002*/ 	.short	(.L_19 - .L_18)
.L_18:
        /*0004*/ 	.word	0x00000082


	//----- nvinfo : EIATTR_KPARAM_INFO
	.align		4
.L_19:
        /*0008*/ 	.byte	0x04, 0x17
        /*000a*/ 	.short	(.L_21 - .L_20)
.L_20:
        /*000c*/ 	.word	0x00000000
        /*0010*/ 	.short	0x0001
        /*0012*/ 	.short	0x0008
        /*0014*/ 	.byte	0x00, 0xf5, 0x21, 0x00


	//----- nvinfo : EIATTR_KPARAM_INFO
	.align		4
.L_21:
        /*0018*/ 	.byte	0x04, 0x17
        /*001a*/ 	.short	(.L_23 - .L_22)
.L_22:
        /*001c*/ 	.word	0x00000000
        /*0020*/ 	.short	0x0000
        /*0022*/ 	.short	0x0000
        /*0024*/ 	.byte	0x00, 0xf5, 0x21, 0x00


	//----- nvinfo : EIATTR_SPARSE_MMA_MASK
	.align		4
.L_23:
        /*0028*/ 	.byte	0x03, 0x50
        /*002a*/ 	.short	0x0000


	//----- nvinfo : EIATTR_MAXREG_COUNT
	.align		4
        /*002c*/ 	.byte	0x03, 0x1b
        /*002e*/ 	.short	0x00ff


	//----- nvinfo : EIATTR_MERCURY_ISA_VERSION
	.align		4
        /*0030*/ 	.byte	0x03, 0x5f
        /*0032*/ 	.short	0x0101


	//----- nvinfo : EIATTR_VRC_CTA_INIT_COUNT
	.align		4
        /*0034*/ 	.byte	0x02, 0x4a
	.zero		1
	.zero		1


	//----- nvinfo : EIATTR_EXIT_INSTR_OFFSETS
	.align		4
        /*0038*/ 	.byte	0x04, 0x1c
        /*003a*/ 	.short	(.L_25 - .L_24)


	//   ....[0]....
.L_24:
        /*003c*/ 	.word	0x00000140


	//----- nvinfo : EIATTR_CBANK_PARAM_SIZE
	.align		4
.L_25:
        /*0040*/ 	.byte	0x03, 0x19
        /*0042*/ 	.short	0x0010


	//----- nvinfo : EIATTR_PARAM_CBANK
	.align		4
        /*0044*/ 	.byte	0x04, 0x0a
        /*0046*/ 	.short	(.L_27 - .L_26)
	.align		4
.L_26:
        /*0048*/ 	.word	index@(.nv.constant0._Z8transposPfS_)
        /*004c*/ 	.short	0x0380
        /*004e*/ 	.short	0x0010


	//----- nvinfo : EIATTR_SW_WAR
	.align		4
.L_27:
        /*0050*/ 	.byte	0x04, 0x36
        /*0052*/ 	.short	(.L_29 - .L_28)
.L_28:
        /*0054*/ 	.word	0x00000008
.L_29:


//--------------------- .nv.info._Z6gTest2Pf      --------------------------
	.section	.nv.info._Z6gTest2Pf,"",@"SHT_CUDA_INFO"
	.sectionflags	@""
	.align	4


	//----- nvinfo : EIATTR_CUDA_API_VERSION
	.align		4
        /*0000*/ 	.byte	0x04, 0x37
        /*0002*/ 	.short	(.L_31 - .L_30)
.L_30:
        /*0004*/ 	.word	0x00000082


	//----- nvinfo : EIATTR_KPARAM_INFO
	.align		4
.L_31:
        /*0008*/ 	.byte	0x04, 0x17
        /*000a*/ 	.short	(.L_33 - .L_32)
.L_32:
        /*000c*/ 	.word	0x00000000
        /*0010*/ 	.short	0x0000
        /*0012*/ 	.short	0x0000
        /*0014*/ 	.byte	0x00, 0xf5, 0x21, 0x00


	//----- nvinfo : EIATTR_SPARSE_MMA_MASK
	.align		4
.L_33:
        /*0018*/ 	.byte	0x03, 0x50
        /*001a*/ 	.short	0x0000


	//----- nvinfo : EIATTR_MAXREG_COUNT
	.align		4
        /*001c*/ 	.byte	0x03, 0x1b
        /*001e*/ 	.short	0x00ff


	//----- nvinfo : EIATTR_MERCURY_ISA_VERSION
	.align		4
        /*0020*/ 	.byte	0x03, 0x5f
        /*0022*/ 	.short	0x0101


	//----- nvinfo : EIATTR_VRC_CTA_INIT_COUNT
	.align		4
        /*0024*/ 	.byte	0x02, 0x4a
	.zero		1
	.zero		1


	//----- nvinfo : EIATTR_EXIT_INSTR_OFFSETS
	.align		4
        /*0028*/ 	.byte	0x04, 0x1c
        /*002a*/ 	.short	(.L_35 - .L_34)


	//   ....[0]....
.L_34:
        /*002c*/ 	.word	0x00000110


	//----- nvinfo : EIATTR_CBANK_PARAM_SIZE
	.align		4
.L_35:
        /*0030*/ 	.byte	0x03, 0x19
        /*0032*/ 	.short	0x0008


	//----- nvinfo : EIATTR_PARAM_CBANK
	.align		4
        /*0034*/ 	.byte	0x04, 0x0a
        /*0036*/ 	.short	(.L_37 - .L_36)
	.align		4
.L_36:
        /*0038*/ 	.word	index@(.nv.constant0._Z6gTest2Pf)
        /*003c*/ 	.short	0x0380
        /*003e*/ 	.short	0x0008


	//----- nvinfo : EIATTR_SW_WAR
	.align		4
.L_37:
        /*0040*/ 	.byte	0x04, 0x36
        /*0042*/ 	.short	(.L_39 - .L_38)
.L_38:
        /*0044*/ 	.word	0x00000008
.L_39:


//--------------------- .nv.info._Z6gTest1Pf      --------------------------
	.section	.nv.info._Z6gTest1Pf,"",@"SHT_CUDA_INFO"
	.sectionflags	@""
	.align	4


	//----- nvinfo : EIATTR_CUDA_API_VERSION
	.align		4
        /*0000*/ 	.byte	0x04, 0x37
        /*0002*/ 	.short	(.L_41 - .L_40)
.L_40:
        /*0004*/ 	.word	0x00000082


	//----- nvinfo : EIATTR_KPARAM_INFO
	.align		4
.L_41:
        /*0008*/ 	.byte	0x04, 0x17
        /*000a*/ 	.short	(.L_43 - .L_42)
.L_42:
        /*000c*/ 	.word	0x00000000
        /*0010*/ 	.short	0x0000
        /*0012*/ 	.short	0x0000
        /*0014*/ 	.byte	0x00, 0xf5, 0x21, 0x00


	//----- nvinfo : EIATTR_SPARSE_MMA_MASK
	.align		4
.L_43:
        /*0018*/ 	.byte	0x03, 0x50
        /*001a*/ 	.short	0x0000


	//----- nvinfo : EIATTR_MAXREG_COUNT
	.align		4
        /*001c*/ 	.byte	0x03, 0x1b
        /*001e*/ 	.short	0x00ff


	//----- nvinfo : EIATTR_MERCURY_ISA_VERSION
	.align		4
        /*0020*/ 	.byte	0x03, 0x5f
        /*0022*/ 	.short	0x0101


	//----- nvinfo : EIATTR_VRC_CTA_INIT_COUNT
	.align		4
        /*0024*/ 	.byte	0x02, 0x4a
	.zero		1
	.zero		1


	//----- nvinfo : EIATTR_EXIT_INSTR_OFFSETS
	.align		4
        /*0028*/ 	.byte	0x04, 0x1c
        /*002a*/ 	.short	(.L_45 - .L_44)


	//   ....[0]....
.L_44:
        /*002c*/ 	.word	0x00000100


	//----- nvinfo : EIATTR_CBANK_PARAM_SIZE
	.align		4
.L_45:
        /*0030*/ 	.byte	0x03, 0x19
        /*0032*/ 	.short	0x0008


	//----- nvinfo : EIATTR_PARAM_CBANK
	.align		4
        /*0034*/ 	.byte	0x04, 0x0a
        /*0036*/ 	.short	(.L_47 - .L_46)
	.align		4
.L_46:
        /*0038*/ 	.word	index@(.nv.constant0._Z6gTest1Pf)
        /*003c*/ 	.short	0x0380
        /*003e*/ 	.short	0x0008


	//----- nvinfo : EIATTR_SW_WAR
	.align		4
.L_47:
        /*0040*/ 	.byte	0x04, 0x36
        /*0042*/ 	.short	(.L_49 - .L_48)
.L_48:
        /*0044*/ 	.word	0x00000008
.L_49:


//--------------------- .nv.callgraph             --------------------------
	.section	.nv.callgraph,"",@"SHT_CUDA_CALLGRAPH"
	.align	4
	.sectionentsize	8
	.align		4
        /*0000*/ 	.word	0x00000000
	.align		4
        /*0004*/ 	.word	0xffffffff
	.align		4
        /*0008*/ 	.word	0x00000000
	.align		4
        /*000c*/ 	.word	0xfffffffe
	.align		4
        /*0010*/ 	.word	0x00000000
	.align		4
        /*0014*/ 	.word	0xfffffffd
	.align		4
        /*0018*/ 	.word	0x00000000
	.align		4
        /*001c*/ 	.word	0xfffffffc


//--------------------- .text._Z8transposPfS_     --------------------------
	.section	.text._Z8transposPfS_,"ax",@progbits
	.align	128
        .global         _Z8transposPfS_
        .type           _Z8transposPfS_,@function
        .size           _Z8transposPfS_,(.L_x_3 - _Z8transposPfS_)
        .other          _Z8transposPfS_,@"STO_CUDA_ENTRY STV_DEFAULT"
_Z8transposPfS_:
.text._Z8transposPfS_:
[----:B------:R-:W-:Y:S01]  /*0000*/  LDC R1, c[0x0][0x37c] ;  /* 0x0000df00ff017b82 */ /* 0x000fe20000000800 */
[----:B------:R-:W0:Y:S07]  /*0010*/  S2R R7, SR_TID.Y ;  /* 0x0000000000077919 */ /* 0x000e2e0000002200 */
[----:B------:R-:W1:Y:S01]  /*0020*/  LDC R5, c[0x0][0x360] ;  /* 0x0000d800ff057b82 */ /* 0x000e620000000800 */
[----:B------:R-:W2:Y:S01]  /*0030*/  LDCU.64 UR4, c[0x0][0x358] ;  /* 0x00006b00ff0477ac */ /* 0x000ea20008000a00 */
[----:B------:R-:W3:Y:S06]  /*0040*/  S2R R0, SR_TID.X ;  /* 0x0000000000007919 */ /* 0x000eec0000002100 */
[----:B------:R-:W0:Y:S08]  /*0050*/  S2UR UR7, SR_CTAID.Y ;  /* 0x00000000000779c3 */ /* 0x000e300000002600 */
[----:B------:R-:W0:Y:S01]  /*0060*/  LDC R4, c[0x0][0x364] ;  /* 0x0000d900ff047b82 */ /* 0x000e220000000800 */
[----:B------:R-:W1:Y:S07]  /*0070*/  LDCU UR8, c[0x0][0x370] ;  /* 0x00006e00ff0877ac */ /* 0x000e6e0008000800 */
[----:B------:R-:W3:Y:S08]  /*0080*/  S2UR UR6, SR_CTAID.X ;  /* 0x00000000000679c3 */ /* 0x000ef00000002500 */
[----:B------:R-:W4:Y:S01]  /*0090*/  LDC.64 R2, c[0x0][0x380] ;  /* 0x0000e000ff027b82 */ /* 0x000f220000000a00 */
[----:B-1----:R-:W-:-:S02]  /*00a0*/  IMAD R6, R5, UR8, RZ ;  /* 0x0000000805067c24 */ /* 0x002fc4000f8e02ff */
[----:B0-----:R-:W-:Y:S02]  /*00b0*/  IMAD R7, R4, UR7, R7 ;  /* 0x0000000704077c24 */ /* 0x001fe4000f8e0207 */
[----:B---3--:R-:W-:-:S04]  /*00c0*/  IMAD R0, R5, UR6, R0 ;  /* 0x0000000605007c24 */ /* 0x008fc8000f8e0200 */
[----:B------:R-:W-:-:S04]  /*00d0*/  IMAD R5, R7, R6, R0 ;  /* 0x0000000607057224 */ /* 0x000fc800078e0200 */
[----:B----4-:R-:W-:Y:S02]  /*00e0*/  IMAD.WIDE R2, R5, 0x4, R2 ;  /* 0x0000000405027825 */ /* 0x010fe400078e0202 */
[----:B------:R-:W0:Y:S04]  /*00f0*/  LDC.64 R4, c[0x0][0x388] ;  /* 0x0000e200ff047b82 */ /* 0x000e280000000a00 */
[----:B--2---:R-:W2:Y:S01]  /*0100*/  LDG.E R3, desc[UR4][R2.64] ;  /* 0x0000000402037981 */ /* 0x004ea2000c1e1900 */
[----:B------:R-:W-:-:S04]  /*0110*/  IMAD R7, R0, R6, R7 ;  /* 0x0000000600077224 */ /* 0x000fc800078e0207 */
[----:B0-----:R-:W-:-:S05]  /*0120*/  IMAD.WIDE R4, R7, 0x4, R4 ;  /* 0x0000000407047825 */ /* 0x001fca00078e0204 */
[----:B--2---:R-:W-:Y:S01]  /*0130*/  STG.E desc[UR4][R4.64], R3 ;  /* 0x0000000304007986 */ /* 0x004fe2000c101904 */
[----:B------:R-:W-:Y:S05]  /*0140*/  EXIT ;  /* 0x000000000000794d */ /* 0x000fea0003800000 */
.L_x_0:
[----:B------:R-:W-:-:S00]  /*0150*/  BRA `(.L_x_0) ;  /* 0xfffffffc00fc7947 */ /* 0x000fc0000383ffff */
[----:B------:R-:W-:-:S00]  /*0160*/  NOP ;  /* 0x0000000000007918 */ /* 0x000fc00000000000 */
        /* <DEDUP_REMOVED lines=9> */
.L_x_3:


//--------------------- .text._Z6gTest2Pf         --------------------------
	.section	.text._Z6gTest2Pf,"ax",@progbits
	.align	128
        .global         _Z6gTest2Pf
        .type           _Z6gTest2Pf,@function
        .size           _Z6gTest2Pf,(.L_x_4 - _Z6gTest2Pf)
        .other          _Z6gTest2Pf,@"STO_CUDA_ENTRY STV_DEFAULT"
_Z6gTest2Pf:
.text._Z6gTest2Pf:
[----:B------:R-:W-:Y:S01]  /*0000*/  LDC R1, c[0x0][0x37c] ;  /* 0x0000df00ff017b82 */ /* 0x000fe20000000800 */
[----:B------:R-:W0:Y:S01]  /*0010*/  S2R R0, SR_TID.X ;  /* 0x0000000000007919 */ /* 0x000e220000002100 */
[----:B------:R-:W0:Y:S06]  /*0020*/  LDCU UR6, c[0x0][0x360] ;  /* 0x00006c00ff0677ac */ /* 0x000e2c0008000800 */
[----:B------:R-:W1:Y:S01]  /*0030*/  S2UR UR7, SR_CTAID.Y ;  /* 0x00000000000779c3 */ /* 0x000e620000002600 */
[----:B------:R-:W0:Y:S01]  /*0040*/  S2R R5, SR_CTAID.X ;  /* 0x0000000000057919 */ /* 0x000e220000002500 */
[----:B------:R-:W2:Y:S01]  /*0050*/  LDCU.64 UR4, c[0x0][0x358] ;  /* 0x00006b00ff0477ac */ /* 0x000ea20008000a00 */
[----:B------:R-:W1:Y:S05]  /*0060*/  S2R R4, SR_TID.Y ;  /* 0x0000000000047919 */ /* 0x000e6a0000002200 */
[----:B------:R-:W1:Y:S01]  /*0070*/  LDC R7, c[0x0][0x364] ;  /* 0x0000d900ff077b82 */ /* 0x000e620000000800 */
[----:B------:R-:W3:Y:S07]  /*0080*/  LDCU UR8, c[0x0][0x374] ;  /* 0x00006e80ff0877ac */ /* 0x000eee0008000800 */
[----:B------:R-:W4:Y:S01]  /*0090*/  LDC.64 R2, c[0x0][0x380] ;  /* 0x0000e000ff027b82 */ /* 0x000f220000000a00 */
[----:B0-----:R-:W-:-:S02]  /*00a0*/  IMAD R0, R5, UR6, R0 ;  /* 0x0000000605007c24 */ /* 0x001fc4000f8e0200 */
[C---:B-1----:R-:W-:Y:S02]  /*00b0*/  IMAD R5, R7.reuse, UR7, R4 ;  /* 0x0000000707057c24 */ /* 0x042fe4000f8e0204 */
[----:B---3--:R-:W-:-:S04]  /*00c0*/  IMAD R4, R7, UR8, RZ ;  /* 0x0000000807047c24 */ /* 0x008fc8000f8e02ff */
[----:B------:R-:W-:Y:S01]  /*00d0*/  IMAD R7, R0, R4, R5 ;  /* 0x0000000400077224 */ /* 0x000fe200078e0205 */
[----:B------:R-:W-:-:S03]  /*00e0*/  I2FP.F32.U32 R5, R5 ;  /* 0x0000000500057245 */ /* 0x000fc60000201000 */
[----:B----4-:R-:W-:-:S05]  /*00f0*/  IMAD.WIDE R2, R7, 0x4, R2 ;  /* 0x0000000407027825 */ /* 0x010fca00078e0202 */
[----:B--2---:R-:W-:Y:S01]  /*0100*/  STG.E desc[UR4][R2.64], R5 ;  /* 0x0000000502007986 */ /* 0x004fe2000c101904 */
[----:B------:R-:W-:Y:S05]  /*0110*/  EXIT ;  /* 0x000000000000794d */ /* 0x000fea0003800000 */
.L_x_1:
        /* <DEDUP_REMOVED lines=14> */
.L_x_4:


//--------------------- .text._Z6gTest1Pf         --------------------------
	.section	.text._Z6gTest1Pf,"ax",@progbits
	.align	128
        .global         _Z6gTest1Pf
        .type           _Z6gTest1Pf,@function
        .size           _Z6gTest1Pf,(.L_x_5 - _Z6gTest1Pf)
        .other          _Z6gTest1Pf,@"STO_CUDA_ENTRY STV_DEFAULT"
_Z6gTest1Pf:
.text._Z6gTest1Pf:
[----:B------:R-:W-:Y:S01]  /*0000*/  LDC R1, c[0x0][0x37c] ;  /* 0x0000df00ff017b82 */ /* 0x000fe20000000800 */
[----:B------:R-:W0:Y:S01]  /*0010*/  S2R R0, SR_TID.Y ;  /* 0x0000000000007919 */ /* 0x000e220000002200 */
[----:B------:R-:W1:Y:S06]  /*0020*/  LDCU UR7, c[0x0][0x360] ;  /* 0x00006c00ff0777ac */ /* 0x000e6c0008000800 */
[----:B------:R-:W0:Y:S01]  /*0030*/  S2UR UR4, SR_CTAID.Y ;  /* 0x00000000000479c3 */ /* 0x000e220000002600 */
[----:B------:R-:W1:Y:S07]  /*0040*/  S2R R5, SR_TID.X ;  /* 0x0000000000057919 */ /* 0x000e6e0000002100 */
[----:B------:R-:W0:Y:S08]  /*0050*/  LDC R7, c[0x0][0x364] ;  /* 0x0000d900ff077b82 */ /* 0x000e300000000800 */
[----:B------:R-:W2:Y:S08]  /*0060*/  S2UR UR6, SR_CTAID.X ;  /* 0x00000000000679c3 */ /* 0x000eb00000002500 */
[----:B------:R-:W2:Y:S08]  /*0070*/  LDC R9, c[0x0][0x370] ;  /* 0x0000dc00ff097b82 */ /* 0x000eb00000000800 */
[----:B------:R-:W3:Y:S01]  /*0080*/  LDC.64 R2, c[0x0][0x380] ;  /* 0x0000e000ff027b82 */ /* 0x000ee20000000a00 */
[----:B0-----:R-:W-:Y:S01]  /*0090*/  IMAD R0, R7, UR4, R0 ;  /* 0x0000000407007c24 */ /* 0x001fe2000f8e0200 */
[----:B------:R-:W0:Y:S03]  /*00a0*/  LDCU.64 UR4, c[0x0][0x358] ;  /* 0x00006b00ff0477ac */ /* 0x000e260008000a00 */
[----:B--2---:R-:W-:-:S04]  /*00b0*/  IMAD R0, R0, R9, UR6 ;  /* 0x0000000600007e24 */ /* 0x004fc8000f8e0209 */
[----:B-1----:R-:W-:-:S04]  /*00c0*/  IMAD R5, R0, UR7, R5 ;  /* 0x0000000700057c24 */ /* 0x002fc8000f8e0205 */
[----:B---3--:R-:W-:Y:S01]  /*00d0*/  IMAD.WIDE R2, R5, 0x4, R2 ;  /* 0x0000000405027825 */ /* 0x008fe200078e0202 */
[----:B------:R-:W-:-:S05]  /*00e0*/  I2FP.F32.S32 R5, R5 ;  /* 0x0000000500057245 */ /* 0x000fca0000201400 */
[----:B0-----:R-:W-:Y:S01]  /*00f0*/  STG.E desc[UR4][R2.64], R5 ;  /* 0x0000000502007986 */ /* 0x001fe2000c101904 */
[----:B------:R-:W-:Y:S05]  /*0100*/  EXIT ;  /* 0x000000000000794d */ /* 0x000fea0003800000 */
.L_x_2:
        /* <DEDUP_REMOVED lines=15> */
.L_x_5:


//--------------------- .nv.shared.reserved.0     --------------------------
	.section	.nv.shared.reserved.0,"aw",@nobits
	.weak		__nv_reservedSMEM_offset_0_alias
	.size		__nv_reservedSMEM_offset_0_alias, 0, 64
	.other		__nv_reservedSMEM_offset_0_alias,@"STO_CUDA_RESERVED_SHARED STV_DEFAULT"
__nv_reservedSMEM_offset_0_alias:
	.zero		0
	.zero		64


//--------------------- .nv.constant0._Z8transposPfS_ --------------------------
	.section	.nv.constant0._Z8transposPfS_,"a",@progbits
	.sectionflags	@""
	.align	4
.nv.constant0._Z8transposPfS_:
	.zero		912


//--------------------- .nv.constant0._Z6gTest2Pf --------------------------
	.section	.nv.constant0._Z6gTest2Pf,"a",@progbits
	.sectionflags	@""
	.align	4
.nv.constant0._Z6gTest2Pf:
	.zero		904


//--------------------- .nv.constant0._Z6gTest1Pf --------------------------
	.section	.nv.constant0._Z6gTest1Pf,"a",@progbits
	.sectionflags	@""
	.align	4
.nv.constant0._Z6gTest1Pf:
	.zero		904


//--------------------- SYMBOLS --------------------------

	.type		.nv.reservedSmem.offset0,@object
	.size		.nv.reservedSmem.offset0,0x4
